//
// Generated by NVIDIA NVVM Compiler
//
// Compiler Build ID: CL-36424714
// Cuda compilation tools, release 13.0, V13.0.88
// Based on NVVM 20.0.0
//

.version 9.0
.target sm_100
.address_size 64

	// .globl	_Z20compute_waiting_timePfS_
// _ZZ20compute_waiting_timePfS_E8max_time has been demoted
// _ZZ20compute_waiting_timePfS_E18total_waiting_time has been demoted

.visible .entry _Z20compute_waiting_timePfS_(
	.param .u64 .ptr .align 1 _Z20compute_waiting_timePfS__param_0,
	.param .u64 .ptr .align 1 _Z20compute_waiting_timePfS__param_1
)
{
	.reg .pred 	%p<4>;
	.reg .b32 	%r<5>;
	.reg .b32 	%f<11>;
	.reg .b64 	%rd<7>;
	// demoted variable
	.shared .align 4 .f32 _ZZ20compute_waiting_timePfS_E8max_time;
	// demoted variable
	.shared .align 4 .f32 _ZZ20compute_waiting_timePfS_E18total_waiting_time;
	ld.param.u64 	%rd3, [_Z20compute_waiting_timePfS__param_0];
	ld.param.u64 	%rd2, [_Z20compute_waiting_timePfS__param_1];
	cvta.to.global.u64 	%rd1, %rd3;
	mov.u32 	%r1, %tid.x;
	setp.ne.s32 	%p1, %r1, 0;
	@%p1 bra 	$L__BB0_2;
	ld.global.f32 	%f2, [%rd1];
	st.shared.f32 	[_ZZ20compute_waiting_timePfS_E8max_time], %f2;
$L__BB0_2:
	setp.ne.s32 	%p2, %r1, 0;
	bar.sync 	0;
	mul.wide.u32 	%rd4, %r1, 4;
	add.s64 	%rd5, %rd1, %rd4;
	ld.global.u32 	%r2, [%rd5];
	atom.shared.max.s32 	%r3, [_ZZ20compute_waiting_timePfS_E8max_time], %r2;
	bar.sync 	0;
	ld.shared.f32 	%f3, [_ZZ20compute_waiting_timePfS_E8max_time];
	ld.global.f32 	%f4, [%rd5];
	sub.f32 	%f1, %f3, %f4;
	@%p2 bra 	$L__BB0_4;
	mov.b32 	%r4, 0;
	st.shared.u32 	[_ZZ20compute_waiting_timePfS_E18total_waiting_time], %r4;
$L__BB0_4:
	setp.ne.s32 	%p3, %r1, 0;
	bar.sync 	0;
	atom.shared.add.f32 	%f5, [_ZZ20compute_waiting_timePfS_E18total_waiting_time], %f1;
	bar.sync 	0;
	@%p3 bra 	$L__BB0_6;
	ld.shared.f32 	%f6, [_ZZ20compute_waiting_timePfS_E8max_time];
	mul.f32 	%f7, %f6, 0f41000000;
	ld.shared.f32 	%f8, [_ZZ20compute_waiting_timePfS_E18total_waiting_time];
	div.rn.f32 	%f9, %f8, %f7;
	mul.f32 	%f10, %f9, 0f42C80000;
	cvta.to.global.u64 	%rd6, %rd2;
	st.global.f32 	[%rd6], %f10;
$L__BB0_6:
	ret;

}


// ===== COMPILED SASS (sm_100) =====

	.target	sm_100

	.elftype	@"ET_EXEC"


//--------------------- .note.nv.tkinfo           --------------------------
	.section	.note.nv.tkinfo,"",@"SHT_NOTE"
	.sectionflags	@"SHF_NOTE_NV_TKINFO"
	.tkinfo
        /*0018*/ 	.word	0x00000002
        /*0030*/ 	.string	""
        /*0030*/ 	.string	"ptxas"
        /*0030*/ 	.string	"Cuda compilation tools, release 13.0, V13.0.88"
        /*0030*/ 	.string	"Build cuda_13.0.r13.0/compiler.36424714_0"
        /*0030*/ 	.string	"-arch sm_100 -m 64 "



//--------------------- .note.nv.cuinfo           --------------------------
	.section	.note.nv.cuinfo,"",@"SHT_NOTE"
	.sectionflags	@"SHF_NOTE_NV_CUINFO"
        /*0018*/ 	.short	0x0002
        /*001a*/ 	.short	0x0064
        /*001c*/ 	.short	0x0082
	.zero		2


//--------------------- .nv.info                  --------------------------
	.section	.nv.info,"",@"SHT_CUDA_INFO"
	.align	4


	//----- nvinfo : EIATTR_REGCOUNT
	.align		4
        /*0000*/ 	.byte	0x04, 0x2f
        /*0002*/ 	.short	(.L_1 - .L_0)
	.align		4
.L_0:
        /*0004*/ 	.word	index@(_Z20compute_waiting_timePfS_)
        /*0008*/ 	.word	0x0000000e


	//----- nvinfo : EIATTR_FRAME_SIZE
	.align		4
.L_1:
        /*000c*/ 	.byte	0x04, 0x11
        /*000e*/ 	.short	(.L_3 - .L_2)
	.align		4
.L_2:
        /*0010*/ 	.word	index@($__internal_0_$__cuda_sm3x_div_rn_noftz_f32_slowpath)
        /*0014*/ 	.word	0x00000000


	//----- nvinfo : EIATTR_FRAME_SIZE
	.align		4
.L_3:
        /*0018*/ 	.byte	0x04, 0x11
        /*001a*/ 	.short	(.L_5 - .L_4)
	.align		4
.L_4:
        /*001c*/ 	.word	index@(_Z20compute_waiting_timePfS_)
        /*0020*/ 	.word	0x00000000


	//----- nvinfo : EIATTR_MIN_STACK_SIZE
	.align		4
.L_5:
        /*0024*/ 	.byte	0x04, 0x12
        /*0026*/ 	.short	(.L_7 - .L_6)
	.align		4
.L_6:
        /*0028*/ 	.word	index@(_Z20compute_waiting_timePfS_)
        /*002c*/ 	.word	0x00000000
.L_7:


//--------------------- .nv.compat                --------------------------
	.section	.nv.compat,"",@"SHT_CUDA_COMPAT_INFO"
	.align	4
        /*0000*/ 	.byte	0x02, 0x09, 0x00, 0x00, 0x02, 0x02, 0x01, 0x00, 0x02, 0x05, 0x05, 0x00, 0x03, 0x07, 0x01, 0x01
        /*0010*/ 	.byte	0x02, 0x03, 0x00, 0x00, 0x02, 0x06, 0x01, 0x00, 0x04, 0x0b, 0x08, 0x00, 0x01, 0x00, 0x00, 0x00
        /*0020*/ 	.byte	0x00, 0x00, 0x00, 0x00


//--------------------- .nv.info._Z20compute_waiting_timePfS_ --------------------------
	.section	.nv.info._Z20compute_waiting_timePfS_,"",@"SHT_CUDA_INFO"
	.sectionflags	@""
	.align	4


	//----- nvinfo : EIATTR_CUDA_API_VERSION
	.align		4
        /*0000*/ 	.byte	0x04, 0x37
        /*0002*/ 	.short	(.L_9 - .L_8)
.L_8:
        /*0004*/ 	.word	0x00000082


	//----- nvinfo : EIATTR_KPARAM_INFO
	.align		4
.L_9:
        /*0008*/ 	.byte	0x04, 0x17
        /*000a*/ 	.short	(.L_11 - .L_10)
.L_10:
        /*000c*/ 	.word	0x00000000
        /*0010*/ 	.short	0x0001
        /*0012*/ 	.short	0x0008
        /*0014*/ 	.byte	0x00, 0xf5, 0x21, 0x00


	//----- nvinfo : EIATTR_KPARAM_INFO
	.align		4
.L_11:
        /*0018*/ 	.byte	0x04, 0x17
        /*001a*/ 	.short	(.L_13 - .L_12)
.L_12:
        /*001c*/ 	.word	0x00000000
        /*0020*/ 	.short	0x0000
        /*0022*/ 	.short	0x0000
        /*0024*/ 	.byte	0x00, 0xf5, 0x21, 0x00


	//----- nvinfo : EIATTR_SPARSE_MMA_MASK
	.align		4
.L_13:
        /*0028*/ 	.byte	0x03, 0x50
        /*002a*/ 	.short	0x0000


	//----- nvinfo : EIATTR_MAXREG_COUNT
	.align		4
        /*002c*/ 	.byte	0x03, 0x1b
        /*002e*/ 	.short	0x00ff


	//----- nvinfo : EIATTR_NUM_BARRIERS
	.align		4
        /*0030*/ 	.byte	0x02, 0x4c
        /*0032*/ 	.byte	0x01
	.zero		1


	//----- nvinfo : EIATTR_MERCURY_ISA_VERSION
	.align		4
        /*0034*/ 	.byte	0x03, 0x5f
        /*0036*/ 	.short	0x0101


	//----- nvinfo : EIATTR_INT_WARP_WIDE_INSTR_OFFSETS
	.align		4
        /*0038*/ 	.byte	0x04, 0x31
        /*003a*/ 	.short	(.L_15 - .L_14)


	//   ....[0]....
.L_14:
        /*003c*/ 	.word	0x000000e0


	//   ....[1]....
        /*0040*/ 	.word	0x00000120


	//----- nvinfo : EIATTR_VRC_CTA_INIT_COUNT
	.align		4
.L_15:
        /*0044*/ 	.byte	0x02, 0x4a
	.zero		1
	.zero		1


	//----- nvinfo : EIATTR_EXIT_INSTR_OFFSETS
	.align		4
        /*0048*/ 	.byte	0x04, 0x1c
        /*004a*/ 	.short	(.L_17 - .L_16)


	//   ....[0]....
.L_16:
        /*004c*/ 	.word	0x00000250


	//   ....[1]....
        /*0050*/ 	.word	0x00000360


	//----- nvinfo : EIATTR_CRS_STACK_SIZE
	.align		4
.L_17:
        /*0054*/ 	.byte	0x04, 0x1e
        /*0056*/ 	.short	(.L_19 - .L_18)
.L_18:
        /*0058*/ 	.word	0x00000000


	//----- nvinfo : EIATTR_CBANK_PARAM_SIZE
	.align		4
.L_19:
        /*005c*/ 	.byte	0x03, 0x19
        /*005e*/ 	.short	0x0010


	//----- nvinfo : EIATTR_PARAM_CBANK
	.align		4
        /*0060*/ 	.byte	0x04, 0x0a
        /*0062*/ 	.short	(.L_21 - .L_20)
	.align		4
.L_20:
        /*0064*/ 	.word	index@(.nv.constant0._Z20compute_waiting_timePfS_)
        /*0068*/ 	.short	0x0380
        /*006a*/ 	.short	0x0010


	//----- nvinfo : EIATTR_SW_WAR
	.align		4
.L_21:
        /*006c*/ 	.byte	0x04, 0x36
        /*006e*/ 	.short	(.L_23 - .L_22)
.L_22:
        /*0070*/ 	.word	0x00000008
.L_23:


//--------------------- .nv.callgraph             --------------------------
	.section	.nv.callgraph,"",@"SHT_CUDA_CALLGRAPH"
	.align	4
	.sectionentsize	8
	.align		4
        /*0000*/ 	.word	0x00000000
	.align		4
        /*0004*/ 	.word	0xffffffff
	.align		4
        /*0008*/ 	.word	0x00000000
	.align		4
        /*000c*/ 	.word	0xfffffffe
	.align		4
        /*0010*/ 	.word	0x00000000
	.align		4
        /*0014*/ 	.word	0xfffffffd
	.align		4
        /*0018*/ 	.word	0x00000000
	.align		4
        /*001c*/ 	.word	0xfffffffc


//--------------------- .text._Z20compute_waiting_timePfS_ --------------------------
	.section	.text._Z20compute_waiting_timePfS_,"ax",@progbits
	.align	128
        .global         _Z20compute_waiting_timePfS_
        .type           _Z20compute_waiting_timePfS_,@function
        .size           _Z20compute_waiting_timePfS_,(.L_x_12 - _Z20compute_waiting_timePfS_)
        .other          _Z20compute_waiting_timePfS_,@"STO_CUDA_ENTRY STV_DEFAULT"
_Z20compute_waiting_timePfS_:
.text._Z20compute_waiting_timePfS_:
[----:B------:R-:W-:Y:S01]  /*0000*/  LDC R1, c[0x0][0x37c] ;  /* 0x0000df00ff017b82 */ /* 0x000fe20000000800 */
[----:B------:R-:W0:Y:S01]  /*0010*/  S2R R7, SR_TID.X ;  /* 0x0000000000077919 */ /* 0x000e220000002100 */
[----:B------:R-:W1:Y:S06]  /*0020*/  LDCU.64 UR8, c[0x0][0x358] ;  /* 0x00006b00ff0877ac */ /* 0x000e6c0008000a00 */
[----:B------:R-:W2:Y:S08]  /*0030*/  S2UR UR5, SR_CgaCtaId ;  /* 0x00000000000579c3 */ /* 0x000eb00000008800 */
[----:B------:R-:W3:Y:S01]  /*0040*/  LDC.64 R4, c[0x0][0x380] ;  /* 0x0000e000ff047b82 */ /* 0x000ee20000000a00 */
[----:B0-----:R-:W-:-:S13]  /*0050*/  ISETP.NE.AND P0, PT, R7, RZ, PT ;  /* 0x000000ff0700720c */ /* 0x001fda0003f05270 */
[----:B------:R-:W1:Y:S02]  /*0060*/  @!P0 LDC.64 R2, c[0x0][0x380] ;  /* 0x0000e000ff028b82 */ /* 0x000e640000000a00 */
[----:B-1----:R-:W4:Y:S01]  /*0070*/  @!P0 LDG.E R2, desc[UR8][R2.64] ;  /* 0x0000000802028981 */ /* 0x002f22000c1e1900 */
[----:B------:R-:W-:Y:S01]  /*0080*/  UMOV UR4, 0x400 ;  /* 0x0000040000047882 */ /* 0x000fe20000000000 */
[----:B---3--:R-:W-:Y:S01]  /*0090*/  IMAD.WIDE.U32 R4, R7, 0x4, R4 ;  /* 0x0000000407047825 */ /* 0x008fe200078e0004 */
[----:B--2---:R-:W-:-:S09]  /*00a0*/  ULEA UR7, UR5, UR4, 0x18 ;  /* 0x0000000405077291 */ /* 0x004fd2000f8ec0ff */
[----:B----4-:R-:W-:Y:S01]  /*00b0*/  @!P0 STS [UR7], R2 ;  /* 0x00000002ff008988 */ /* 0x010fe20008000807 */
[----:B------:R-:W-:Y:S06]  /*00c0*/  BAR.SYNC.DEFER_BLOCKING 0x0 ;  /* 0x0000000000007b1d */ /* 0x000fec0000010000 */
[----:B------:R-:W2:Y:S01]  /*00d0*/  LDG.E R0, desc[UR8][R4.64] ;  /* 0x0000000804007981 */ /* 0x000ea2000c1e1900 */
[----:B------:R-:W-:Y:S02]  /*00e0*/  VOTEU.ANY UR6, UPT, PT ;  /* 0x0000000000067886 */ /* 0x000fe400038e0100 */
[----:B------:R-:W-:Y:S01]  /*00f0*/  UFLO.U32 UR6, UR6 ;  /* 0x00000006000672bd */ /* 0x000fe200080e0000 */
[----:B------:R-:W0:Y:S05]  /*0100*/  S2R R6, SR_LANEID ;  /* 0x0000000000067919 */ /* 0x000e2a0000000000 */
[----:B0-----:R-:W-:-:S02]  /*0110*/  ISETP.EQ.U32.AND P1, PT, R6, UR6, PT ;  /* 0x0000000606007c0c */ /* 0x001fc4000bf22070 */
[----:B--2---:R-:W-:-:S13]  /*0120*/  CREDUX.MAX.S32 UR10, R0 ;  /* 0x00000000000a72cc */ /* 0x004fda0000000200 */
[----:B------:R-:W-:-:S05]  /*0130*/  IMAD.U32 R6, RZ, RZ, UR10 ;  /* 0x0000000aff067e24 */ /* 0x000fca000f8e00ff */
[----:B------:R-:W-:Y:S01]  /*0140*/  @P1 ATOMS.MAX.S32 RZ, [UR7], R6 ;  /* 0x00000006ffff198c */ /* 0x000fe20009000207 */
[----:B------:R-:W-:Y:S06]  /*0150*/  BAR.SYNC.DEFER_BLOCKING 0x0 ;  /* 0x0000000000007b1d */ /* 0x000fec0000010000 */
[----:B------:R-:W2:Y:S01]  /*0160*/  LDG.E R3, desc[UR8][R4.64] ;  /* 0x0000000804037981 */ /* 0x000ea2000c1e1900 */
[----:B------:R-:W-:Y:S01]  /*0170*/  BSSY.RECONVERGENT B0, `(.L_x_0) ;  /* 0x000000c000007945 */ /* 0x000fe20003800200 */
[----:B------:R-:W-:Y:S02]  /*0180*/  UIADD3 UR4, UPT, UPT, UR4, 0x4, URZ ;  /* 0x0000000404047890 */ /* 0x000fe4000fffe0ff */
[----:B------:R-:W2:Y:S02]  /*0190*/  LDS R0, [UR7] ;  /* 0x00000007ff007984 */ /* 0x000ea40008000800 */
[----:B------:R-:W-:-:S02]  /*01a0*/  ULEA UR4, UR5, UR4, 0x18 ;  /* 0x0000000405047291 */ /* 0x000fc4000f8ec0ff */
[----:B------:R-:W-:Y:S01]  /*01b0*/  @!P0 STS [UR7+0x4], RZ ;  /* 0x000004ffff008988 */ /* 0x000fe20008000807 */
[----:B------:R-:W-:Y:S01]  /*01c0*/  BAR.SYNC.DEFER_BLOCKING 0x0 ;  /* 0x0000000000007b1d */ /* 0x000fe20000010000 */
[----:B--2---:R-:W-:-:S08]  /*01d0*/  FADD R3, R0, -R3 ;  /* 0x8000000300037221 */ /* 0x004fd00000000000 */
.L_x_1:
[----:B------:R-:W0:Y:S01]  /*01e0*/  LDS R4, [UR4] ;  /* 0x00000004ff047984 */ /* 0x000e220008000800 */
[----:B------:R-:W-:Y:S02]  /*01f0*/  IMAD.U32 R0, RZ, RZ, UR4 ;  /* 0x00000004ff007e24 */ /* 0x000fe4000f8e00ff */
[----:B0-----:R-:W-:-:S05]  /*0200*/  FADD R5, R3, R4 ;  /* 0x0000000403057221 */ /* 0x001fca0000000000 */
[----:B------:R-:W0:Y:S02]  /*0210*/  ATOMS.CAST.SPIN P1, [R0], R4, R5 ;  /* 0x000000040000758d */ /* 0x000e240001820005 */
[----:B0-----:R-:W-:Y:S05]  /*0220*/  @!P1 BRA `(.L_x_1) ;  /* 0xfffffffc00ec9947 */ /* 0x001fea000383ffff */
[----:B------:R-:W-:Y:S05]  /*0230*/  BSYNC.RECONVERGENT B0 ;  /* 0x0000000000007941 */ /* 0x000fea0003800200 */
.L_x_0:
[----:B------:R-:W-:Y:S06]  /*0240*/  BAR.SYNC.DEFER_BLOCKING 0x0 ;  /* 0x0000000000007b1d */ /* 0x000fec0000010000 */
[----:B------:R-:W-:Y:S05]  /*0250*/  @P0 EXIT ;  /* 0x000000000000094d */ /* 0x000fea0003800000 */
[----:B------:R-:W0:Y:S02]  /*0260*/  LDS.64 R2, [UR7] ;  /* 0x00000007ff027984 */ /* 0x000e240008000a00 */
[----:B0-----:R-:W-:-:S04]  /*0270*/  FMUL R4, R2, 8 ;  /* 0x4100000002047820 */ /* 0x001fc80000400000 */
[----:B------:R-:W0:Y:S08]  /*0280*/  MUFU.RCP R5, R4 ;  /* 0x0000000400057308 */ /* 0x000e300000001000 */
[----:B------:R-:W1:Y:S01]  /*0290*/  FCHK P0, R3, R4 ;  /* 0x0000000403007302 */ /* 0x000e620000000000 */
[----:B0-----:R-:W-:-:S04]  /*02a0*/  FFMA R0, -R4, R5, 1 ;  /* 0x3f80000004007423 */ /* 0x001fc80000000105 */
[----:B------:R-:W-:-:S04]  /*02b0*/  FFMA R0, R5, R0, R5 ;  /* 0x0000000005007223 */ /* 0x000fc80000000005 */
[----:B------:R-:W-:-:S04]  /*02c0*/  FFMA R5, R0, R3, RZ ;  /* 0x0000000300057223 */ /* 0x000fc800000000ff */
[----:B------:R-:W-:-:S04]  /*02d0*/  FFMA R2, -R4, R5, R3 ;  /* 0x0000000504027223 */ /* 0x000fc80000000103 */
[----:B------:R-:W-:Y:S01]  /*02e0*/  FFMA R0, R0, R2, R5 ;  /* 0x0000000200007223 */ /* 0x000fe20000000005 */
[----:B-1----:R-:W-:Y:S06]  /*02f0*/  @!P0 BRA `(.L_x_2) ;  /* 0x00000000000c8947 */ /* 0x002fec0003800000 */
[----:B------:R-:W-:-:S07]  /*0300*/  MOV R2, 0x320 ;  /* 0x0000032000027802 */ /* 0x000fce0000000f00 */
[----:B------:R-:W-:Y:S05]  /*0310*/  CALL.REL.NOINC `($__internal_0_$__cuda_sm3x_div_rn_noftz_f32_slowpath) ;  /* 0x0000000000147944 */ /* 0x000fea0003c00000 */
[----:B------:R-:W-:-:S07]  /*0320*/  IMAD.MOV.U32 R0, RZ, RZ, R4 ;  /* 0x000000ffff007224 */ /* 0x000fce00078e0004 */
.L_x_2:
[----:B------:R-:W0:Y:S01]  /*0330*/  LDC.64 R2, c[0x0][0x388] ;  /* 0x0000e200ff027b82 */ /* 0x000e220000000a00 */
[----:B------:R-:W-:-:S05]  /*0340*/  FMUL R5, R0, 100 ;  /* 0x42c8000000057820 */ /* 0x000fca0000400000 */
[----:B0-----:R-:W-:Y:S01]  /*0350*/  STG.E desc[UR8][R2.64], R5 ;  /* 0x0000000502007986 */ /* 0x001fe2000c101908 */
[----:B------:R-:W-:Y:S05]  /*0360*/  EXIT ;  /* 0x000000000000794d */ /* 0x000fea0003800000 */
        .weak           $__internal_0_$__cuda_sm3x_div_rn_noftz_f32_slowpath
        .type           $__internal_0_$__cuda_sm3x_div_rn_noftz_f32_slowpath,@function
        .size           $__internal_0_$__cuda_sm3x_div_rn_noftz_f32_slowpath,(.L_x_12 - $__internal_0_$__cuda_sm3x_div_rn_noftz_f32_slowpath)
$__internal_0_$__cuda_sm3x_div_rn_noftz_f32_slowpath:
[----:B------:R-:W-:Y:S01]  /*0370*/  SHF.R.U32.HI R5, RZ, 0x17, R4 ;  /* 0x00000017ff057819 */ /* 0x000fe20000011604 */
[--C-:B------:R-:W-:Y:S01]  /*0380*/  IMAD.MOV.U32 R7, RZ, RZ, R3.reuse ;  /* 0x000000ffff077224 */ /* 0x100fe200078e0003 */
[----:B------:R-:W-:Y:S02]  /*0390*/  SHF.R.U32.HI R0, RZ, 0x17, R3 ;  /* 0x00000017ff007819 */ /* 0x000fe40000011603 */
[----:B------:R-:W-:Y:S02]  /*03a0*/  LOP3.LUT R6, R5, 0xff, RZ, 0xc0, !PT ;  /* 0x000000ff05067812 */ /* 0x000fe400078ec0ff */
[----:B------:R-:W-:-:S03]  /*03b0*/  LOP3.LUT R5, R0, 0xff, RZ, 0xc0, !PT ;  /* 0x000000ff00057812 */ /* 0x000fc600078ec0ff */
[----:B------:R-:W-:Y:S02]  /*03c0*/  VIADD R10, R6, 0xffffffff ;  /* 0xffffffff060a7836 */ /* 0x000fe40000000000 */
[----:B------:R-:W-:-:S03]  /*03d0*/  VIADD R9, R5, 0xffffffff ;  /* 0xffffffff05097836 */ /* 0x000fc60000000000 */
[----:B------:R-:W-:-:S04]  /*03e0*/  ISETP.GT.U32.AND P0, PT, R10, 0xfd, PT ;  /* 0x000000fd0a00780c */ /* 0x000fc80003f04070 */
[----:B------:R-:W-:-:S13]  /*03f0*/  ISETP.GT.U32.OR P0, PT, R9, 0xfd, P0 ;  /* 0x000000fd0900780c */ /* 0x000fda0000704470 */
[----:B------:R-:W-:Y:S01]  /*0400*/  @!P0 IMAD.MOV.U32 R8, RZ, RZ, RZ ;  /* 0x000000ffff088224 */ /* 0x000fe200078e00ff */
[----:B------:R-:W-:Y:S06]  /*0410*/  @!P0 BRA `(.L_x_3) ;  /* 0x0000000000648947 */ /* 0x000fec0003800000 */
[----:B------:R-:W-:Y:S01]  /*0420*/  FSETP.GTU.FTZ.AND P0, PT, |R3|, +INF , PT ;  /* 0x7f8000000300780b */ /* 0x000fe20003f1c200 */
[----:B------:R-:W-:Y:S01]  /*0430*/  IMAD.MOV.U32 R0, RZ, RZ, R3 ;  /* 0x000000ffff007224 */ /* 0x000fe200078e0003 */
[----:B------:R-:W-:Y:S01]  /*0440*/  FSETP.GTU.FTZ.AND P1, PT, |R4|, +INF , PT ;  /* 0x7f8000000400780b */ /* 0x000fe20003f3c200 */
[----:B------:R-:W-:-:S03]  /*0450*/  IMAD.MOV.U32 R3, RZ, RZ, R4 ;  /* 0x000000ffff037224 */ /* 0x000fc600078e0004 */
[----:B------:R-:W-:-:S13]  /*0460*/  PLOP3.LUT P0, PT, P0, P1, PT, 0xf8, 0x8f ;  /* 0x00000000008f781c */ /* 0x000fda0000703f70 */
[----:B------:R-:W-:Y:S05]  /*0470*/  @P0 BRA `(.L_x_4) ;  /* 0x0000000400440947 */ /* 0x000fea0003800000 */
[----:B------:R-:W-:-:S13]  /*0480*/  LOP3.LUT P0, RZ, R4, 0x7fffffff, R7, 0xc8, !PT ;  /* 0x7fffffff04ff7812 */ /* 0x000fda000780c807 */
[----:B------:R-:W-:Y:S05]  /*0490*/  @!P0 BRA `(.L_x_5) ;  /* 0x0000000400348947 */ /* 0x000fea0003800000 */
[C---:B------:R-:W-:Y:S02]  /*04a0*/  FSETP.NEU.FTZ.AND P2, PT, |R0|.reuse, +INF , PT ;  /* 0x7f8000000000780b */ /* 0x040fe40003f5d200 */
[----:B------:R-:W-:Y:S02]  /*04b0*/  FSETP.NEU.FTZ.AND P1, PT, |R3|, +INF , PT ;  /* 0x7f8000000300780b */ /* 0x000fe40003f3d200 */
[----:B------:R-:W-:-:S11]  /*04c0*/  FSETP.NEU.FTZ.AND P0, PT, |R0|, +INF , PT ;  /* 0x7f8000000000780b */ /* 0x000fd60003f1d200 */
[----:B------:R-:W-:Y:S05]  /*04d0*/  @!P1 BRA !P2, `(.L_x_5) ;  /* 0x0000000400249947 */ /* 0x000fea0005000000 */
[----:B------:R-:W-:-:S04]  /*04e0*/  LOP3.LUT P2, RZ, R7, 0x7fffffff, RZ, 0xc0, !PT ;  /* 0x7fffffff07ff7812 */ /* 0x000fc8000784c0ff */
[----:B------:R-:W-:-:S13]  /*04f0*/  PLOP3.LUT P1, PT, P1, P2, PT, 0x2f, 0xf2 ;  /* 0x0000000000f2781c */ /* 0x000fda0000f24577 */
[----:B------:R-:W-:Y:S05]  /*0500*/  @P1 BRA `(.L_x_6) ;  /* 0x0000000400101947 */ /* 0x000fea0003800000 */
[----:B------:R-:W-:-:S04]  /*0510*/  LOP3.LUT P1, RZ, R4, 0x7fffffff, RZ, 0xc0, !PT ;  /* 0x7fffffff04ff7812 */ /* 0x000fc8000782c0ff */
[----:B------:R-:W-:-:S13]  /*0520*/  PLOP3.LUT P0, PT, P0, P1, PT, 0x2f, 0xf2 ;  /* 0x0000000000f2781c */ /* 0x000fda0000702577 */
[----:B------:R-:W-:Y:S05]  /*0530*/  @P0 BRA `(.L_x_7) ;  /* 0x0000000000f80947 */ /* 0x000fea0003800000 */
[----:B------:R-:W-:Y:S02]  /*0540*/  ISETP.GE.AND P0, PT, R9, RZ, PT ;  /* 0x000000ff0900720c */ /* 0x000fe40003f06270 */
[----:B------:R-:W-:-:S11]  /*0550*/  ISETP.GE.AND P1, PT, R10, RZ, PT ;  /* 0x000000ff0a00720c */ /* 0x000fd60003f26270 */
[----:B------:R-:W-:Y:S02]  /*0560*/  @P0 IMAD.MOV.U32 R8, RZ, RZ, RZ ;  /* 0x000000ffff080224 */ /* 0x000fe400078e00ff */
[----:B------:R-:W-:Y:S01]  /*0570*/  @!P0 FFMA R7, R0, 1.84467440737095516160e+19, RZ ;  /* 0x5f80000000078823 */ /* 0x000fe200000000ff */
[----:B------:R-:W-:Y:S02]  /*0580*/  @!P0 IMAD.MOV.U32 R8, RZ, RZ, -0x40 ;  /* 0xffffffc0ff088424 */ /* 0x000fe400078e00ff */
[----:B------:R-:W-:Y:S02]  /*0590*/  @!P1 FFMA R4, R3, 1.84467440737095516160e+19, RZ ;  /* 0x5f80000003049823 */ /* 0x000fe400000000ff */
[----:B------:R-:W-:-:S07]  /*05a0*/  @!P1 VIADD R8, R8, 0x40 ;  /* 0x0000004008089836 */ /* 0x000fce0000000000 */
.L_x_3:
[----:B------:R-:W-:Y:S01]  /*05b0*/  LEA R3, R6, 0xc0800000, 0x17 ;  /* 0xc080000006037811 */ /* 0x000fe200078eb8ff */
[----:B------:R-:W-:-:S04]  /*05c0*/  VIADD R5, R5, 0xffffff81 ;  /* 0xffffff8105057836 */ /* 0x000fc80000000000 */
[----:B------:R-:W-:Y:S02]  /*05d0*/  IMAD.IADD R3, R4, 0x1, -R3 ;  /* 0x0000000104037824 */ /* 0x000fe400078e0a03 */
[C---:B------:R-:W-:Y:S01]  /*05e0*/  IMAD R0, R5.reuse, -0x800000, R7 ;  /* 0xff80000005007824 */ /* 0x040fe200078e0207 */
[----:B------:R-:W-:Y:S01]  /*05f0*/  IADD3 R5, PT, PT, R5, 0x7f, -R6 ;  /* 0x0000007f05057810 */ /* 0x000fe20007ffe806 */
[----:B------:R-:W0:Y:S01]  /*0600*/  MUFU.RCP R4, R3 ;  /* 0x0000000300047308 */ /* 0x000e220000001000 */
[----:B------:R-:W-:-:S03]  /*0610*/  FADD.FTZ R9, -R3, -RZ ;  /* 0x800000ff03097221 */ /* 0x000fc60000010100 */
[----:B------:R-:W-:Y:S02]  /*0620*/  IMAD.IADD R5, R5, 0x1, R8 ;  /* 0x0000000105057824 */ /* 0x000fe400078e0208 */
[----:B0-----:R-:W-:-:S04]  /*0630*/  FFMA R11, R4, R9, 1 ;  /* 0x3f800000040b7423 */ /* 0x001fc80000000009 */
[----:B------:R-:W-:-:S04]  /*0640*/  FFMA R11, R4, R11, R4 ;  /* 0x0000000b040b7223 */ /* 0x000fc80000000004 */
[----:B------:R-:W-:-:S04]  /*0650*/  FFMA R4, R0, R11, RZ ;  /* 0x0000000b00047223 */ /* 0x000fc800000000ff */
[----:B------:R-:W-:-:S04]  /*0660*/  FFMA R7, R9, R4, R0 ;  /* 0x0000000409077223 */ /* 0x000fc80000000000 */
[----:B------:R-:W-:-:S04]  /*0670*/  FFMA R10, R11, R7, R4 ;  /* 0x000000070b0a7223 */ /* 0x000fc80000000004 */
[----:B------:R-:W-:-:S04]  /*0680*/  FFMA R9, R9, R10, R0 ;  /* 0x0000000a09097223 */ /* 0x000fc80000000000 */
[----:B------:R-:W-:-:S05]  /*0690*/  FFMA R4, R11, R9, R10 ;  /* 0x000000090b047223 */ /* 0x000fca000000000a */
[----:B------:R-:W-:-:S04]  /*06a0*/  SHF.R.U32.HI R0, RZ, 0x17, R4 ;  /* 0x00000017ff007819 */ /* 0x000fc80000011604 */
[----:B------:R-:W-:-:S05]  /*06b0*/  LOP3.LUT R0, R0, 0xff, RZ, 0xc0, !PT ;  /* 0x000000ff00007812 */ /* 0x000fca00078ec0ff */
[----:B------:R-:W-:-:S04]  /*06c0*/  IMAD.IADD R7, R0, 0x1, R5 ;  /* 0x0000000100077824 */ /* 0x000fc800078e0205 */
[----:B------:R-:W-:-:S05]  /*06d0*/  VIADD R0, R7, 0xffffffff ;  /* 0xffffffff07007836 */ /* 0x000fca0000000000 */
[----:B------:R-:W-:-:S13]  /*06e0*/  ISETP.GE.U32.AND P0, PT, R0, 0xfe, PT ;  /* 0x000000fe0000780c */ /* 0x000fda0003f06070 */
[----:B------:R-:W-:Y:S05]  /*06f0*/  @!P0 BRA `(.L_x_8) ;  /* 0x0000000000808947 */ /* 0x000fea0003800000 */
[----:B------:R-:W-:-:S13]  /*0700*/  ISETP.GT.AND P0, PT, R7, 0xfe, PT ;  /* 0x000000fe0700780c */ /* 0x000fda0003f04270 */
[----:B------:R-:W-:Y:S05]  /*0710*/  @P0 BRA `(.L_x_9) ;  /* 0x00000000006c0947 */ /* 0x000fea0003800000 */
[----:B------:R-:W-:-:S13]  /*0720*/  ISETP.GE.AND P0, PT, R7, 0x1, PT ;  /* 0x000000010700780c */ /* 0x000fda0003f06270 */
[----:B------:R-:W-:Y:S05]  /*0730*/  @P0 BRA `(.L_x_10) ;  /* 0x0000000000980947 */ /* 0x000fea0003800000 */
[----:B------:R-:W-:Y:S02]  /*0740*/  ISETP.GE.AND P0, PT, R7, -0x18, PT ;  /* 0xffffffe80700780c */ /* 0x000fe40003f06270 */
[----:B------:R-:W-:-:S11]  /*0750*/  LOP3.LUT R4, R4, 0x80000000, RZ, 0xc0, !PT ;  /* 0x8000000004047812 */ /* 0x000fd600078ec0ff */
[----:B------:R-:W-:Y:S05]  /*0760*/  @!P0 BRA `(.L_x_10) ;  /* 0x00000000008c8947 */ /* 0x000fea0003800000 */
[-CC-:B------:R-:W-:Y:S01]  /*0770*/  FFMA.RZ R0, R11, R9.reuse, R10.reuse ;  /* 0x000000090b007223 */ /* 0x180fe2000000c00a */
[----:B------:R-:W-:Y:S02]  /*0780*/  VIADD R6, R7, 0x20 ;  /* 0x0000002007067836 */ /* 0x000fe40000000000 */
[-CC-:B------:R-:W-:Y:S01]  /*0790*/  FFMA.RM R3, R11, R9.reuse, R10.reuse ;  /* 0x000000090b037223 */ /* 0x180fe2000000400a */
[----:B------:R-:W-:Y:S02]  /*07a0*/  ISETP.NE.AND P2, PT, R7, RZ, PT ;  /* 0x000000ff0700720c */ /* 0x000fe40003f45270 */
[----:B------:R-:W-:Y:S01]  /*07b0*/  LOP3.LUT R5, R0, 0x7fffff, RZ, 0xc0, !PT ;  /* 0x007fffff00057812 */ /* 0x000fe200078ec0ff */
[----:B------:R-:W-:Y:S01]  /*07c0*/  FFMA.RP R0, R11, R9, R10 ;  /* 0x000000090b007223 */ /* 0x000fe2000000800a */
[----:B------:R-:W-:Y:S01]  /*07d0*/  ISETP.NE.AND P1, PT, R7, RZ, PT ;  /* 0x000000ff0700720c */ /* 0x000fe20003f25270 */
[----:B------:R-:W-:Y:S01]  /*07e0*/  IMAD.MOV R7, RZ, RZ, -R7 ;  /* 0x000000ffff077224 */ /* 0x000fe200078e0a07 */
[----:B------:R-:W-:-:S02]  /*07f0*/  LOP3.LUT R5, R5, 0x800000, RZ, 0xfc, !PT ;  /* 0x0080000005057812 */ /* 0x000fc400078efcff */
[----:B------:R-:W-:Y:S02]  /*0800*/  FSETP.NEU.FTZ.AND P0, PT, R0, R3, PT ;  /* 0x000000030000720b */ /* 0x000fe40003f1d000 */
[----:B------:R-:W-:Y:S02]  /*0810*/  SHF.L.U32 R6, R5, R6, RZ ;  /* 0x0000000605067219 */ /* 0x000fe400000006ff */
[----:B------:R-:W-:Y:S02]  /*0820*/  SEL R0, R7, RZ, P2 ;  /* 0x000000ff07007207 */ /* 0x000fe40001000000 */
[----:B------:R-:W-:Y:S02]  /*0830*/  ISETP.NE.AND P1, PT, R6, RZ, P1 ;  /* 0x000000ff0600720c */ /* 0x000fe40000f25270 */
[----:B------:R-:W-:Y:S02]  /*0840*/  SHF.R.U32.HI R0, RZ, R0, R5 ;  /* 0x00000000ff007219 */ /* 0x000fe40000011605 */
[----:B------:R-:W-:-:S02]  /*0850*/  PLOP3.LUT P0, PT, P0, P1, PT, 0xf8, 0x8f ;  /* 0x00000000008f781c */ /* 0x000fc40000703f70 */
[----:B------:R-:W-:Y:S02]  /*0860*/  SHF.R.U32.HI R6, RZ, 0x1, R0 ;  /* 0x00000001ff067819 */ /* 0x000fe40000011600 */
[----:B------:R-:W-:-:S04]  /*0870*/  SEL R3, RZ, 0x1, !P0 ;  /* 0x00000001ff037807 */ /* 0x000fc80004000000 */
[----:B------:R-:W-:-:S04]  /*0880*/  LOP3.LUT R3, R3, 0x1, R6, 0xf8, !PT ;  /* 0x0000000103037812 */ /* 0x000fc800078ef806 */
[----:B------:R-:W-:-:S05]  /*0890*/  LOP3.LUT R3, R3, R0, RZ, 0xc0, !PT ;  /* 0x0000000003037212 */ /* 0x000fca00078ec0ff */
[----:B------:R-:W-:-:S05]  /*08a0*/  IMAD.IADD R3, R6, 0x1, R3 ;  /* 0x0000000106037824 */ /* 0x000fca00078e0203 */
[----:B------:R-:W-:Y:S01]  /*08b0*/  LOP3.LUT R4, R3, R4, RZ, 0xfc, !PT ;  /* 0x0000000403047212 */ /* 0x000fe200078efcff */
[----:B------:R-:W-:Y:S06]  /*08c0*/  BRA `(.L_x_10) ;  /* 0x0000000000347947 */ /* 0x000fec0003800000 */
.L_x_9:
[----:B------:R-:W-:-:S04]  /*08d0*/  LOP3.LUT R4, R4, 0x80000000, RZ, 0xc0, !PT ;  /* 0x8000000004047812 */ /* 0x000fc800078ec0ff */
[----:B------:R-:W-:Y:S01]  /*08e0*/  LOP3.LUT R4, R4, 0x7f800000, RZ, 0xfc, !PT ;  /* 0x7f80000004047812 */ /* 0x000fe200078efcff */
[----:B------:R-:W-:Y:S06]  /*08f0*/  BRA `(.L_x_10) ;  /* 0x0000000000287947 */ /* 0x000fec0003800000 */
.L_x_8:
[----:B------:R-:W-:Y:S01]  /*0900*/  IMAD R4, R5, 0x800000, R4 ;  /* 0x0080000005047824 */ /* 0x000fe200078e0204 */
[----:B------:R-:W-:Y:S06]  /*0910*/  BRA `(.L_x_10) ;  /* 0x0000000000207947 */ /* 0x000fec0003800000 */
.L_x_7:
[----:B------:R-:W-:-:S04]  /*0920*/  LOP3.LUT R4, R4, 0x80000000, R7, 0x48, !PT ;  /* 0x8000000004047812 */ /* 0x000fc800078e4807 */
[----:B------:R-:W-:Y:S01]  /*0930*/  LOP3.LUT R4, R4, 0x7f800000, RZ, 0xfc, !PT ;  /* 0x7f80000004047812 */ /* 0x000fe200078efcff */
[----:B------:R-:W-:Y:S06]  /*0940*/  BRA `(.L_x_10) ;  /* 0x0000000000147947 */ /* 0x000fec0003800000 */
.L_x_6:
[----:B------:R-:W-:Y:S01]  /*0950*/  LOP3.LUT R4, R4, 0x80000000, R7, 0x48, !PT ;  /* 0x8000000004047812 */ /* 0x000fe200078e4807 */
[----:B------:R-:W-:Y:S06]  /*0960*/  BRA `(.L_x_10) ;  /* 0x00000000000c7947 */ /* 0x000fec0003800000 */
.L_x_5:
[----:B------:R-:W0:Y:S01]  /*0970*/  MUFU.RSQ R4, -QNAN ;  /* 0xffc0000000047908 */ /* 0x000e220000001400 */
[----:B------:R-:W-:Y:S05]  /*0980*/  BRA `(.L_x_10) ;  /* 0x0000000000047947 */ /* 0x000fea0003800000 */
.L_x_4:
[----:B------:R-:W-:-:S07]  /*0990*/  FADD.FTZ R4, R0, R3 ;  /* 0x0000000300047221 */ /* 0x000fce0000010000 */
.L_x_10:
[----:B------:R-:W-:-:S04]  /*09a0*/  IMAD.MOV.U32 R3, RZ, RZ, 0x0 ;  /* 0x00000000ff037424 */ /* 0x000fc800078e00ff */
[----:B0-----:R-:W-:Y:S05]  /*09b0*/  RET.REL.NODEC R2 `(_Z20compute_waiting_timePfS_) ;  /* 0xfffffff402907950 */ /* 0x001fea0003c3ffff */
.L_x_11:
[----:B------:R-:W-:-:S00]  /*09c0*/  BRA `(.L_x_11) ;  /* 0xfffffffc00fc7947 */ /* 0x000fc0000383ffff */
[----:B------:R-:W-:-:S00]  /*09d0*/  NOP ;  /* 0x0000000000007918 */ /* 0x000fc00000000000 */
        /* <DEDUP_REMOVED lines=10> */
.L_x_12:


//--------------------- .nv.shared._Z20compute_waiting_timePfS_ --------------------------
	.section	.nv.shared._Z20compute_waiting_timePfS_,"aw",@nobits
	.sectionflags	@""
	.align	4
.nv.shared._Z20compute_waiting_timePfS_:
	.zero		1032


//--------------------- .nv.shared.reserved.0     --------------------------
	.section	.nv.shared.reserved.0,"aw",@nobits
	.weak		__nv_reservedSMEM_offset_0_alias
	.size		__nv_reservedSMEM_offset_0_alias, 0, 64
	.other		__nv_reservedSMEM_offset_0_alias,@"STO_CUDA_RESERVED_SHARED STV_DEFAULT"
__nv_reservedSMEM_offset_0_alias:
	.zero		0
	.zero		64


//--------------------- .nv.constant0._Z20compute_waiting_timePfS_ --------------------------
	.section	.nv.constant0._Z20compute_waiting_timePfS_,"a",@progbits
	.sectionflags	@""
	.align	4
.nv.constant0._Z20compute_waiting_timePfS_:
	.zero		912


//--------------------- SYMBOLS --------------------------

	.type		.nv.reservedSmem.offset0,@object
	.size		.nv.reservedSmem.offset0,0x4
	.type		.nv.reservedSmem.cap,@object
	.size		.nv.reservedSmem.cap,0x4
